	.headerflags	@"EF_CUDA_TEXMODE_UNIFIED EF_CUDA_64BIT_ADDRESS EF_CUDA_ACCELERATORS EF_CUDA_SM90 EF_CUDA_VIRTUAL_SM(EF_CUDA_SM90)"
	.elftype	@"ET_EXEC"


//--------------------- .nv.info                  --------------------------
	.section	.nv.info,"",@"SHT_CUDA_INFO"
	.align	4


	//----- nvinfo : EIATTR_REGCOUNT
	.align		4
        /*0000*/ 	.byte	0x04, 0x2f
        /*0002*/ 	.short	(.L_1 - .L_0)
	.align		4
.L_0:
        /*0004*/ 	.word	index@(triton_poi_fused_convolution_relu_1)
        /*0008*/ 	.word	0x0000000c


	//----- nvinfo : EIATTR_MIN_STACK_SIZE
	.align		4
.L_1:
        /*000c*/ 	.byte	0x04, 0x12
        /*000e*/ 	.short	(.L_3 - .L_2)
	.align		4
.L_2:
        /*0010*/ 	.word	index@(triton_poi_fused_convolution_relu_1)
        /*0014*/ 	.word	0x00000000


	//----- nvinfo : EIATTR_FRAME_SIZE
	.align		4
.L_3:
        /*0018*/ 	.byte	0x04, 0x11
        /*001a*/ 	.short	(.L_5 - .L_4)
	.align		4
.L_4:
        /*001c*/ 	.word	index@(triton_poi_fused_convolution_relu_1)
        /*0020*/ 	.word	0x00000000


	//----- nvinfo : EIATTR_MIN_STACK_SIZE
	.align		4
.L_5:
        /*0024*/ 	.byte	0x04, 0x12
        /*0026*/ 	.short	(.L_7 - .L_6)
	.align		4
.L_6:
        /*0028*/ 	.word	index@(triton_poi_fused_convolution_relu_1)
        /*002c*/ 	.word	0x00000000
.L_7:


//--------------------- .nv.info.triton_poi_fused_convolution_relu_1 --------------------------
	.section	.nv.info.triton_poi_fused_convolution_relu_1,"",@"SHT_CUDA_INFO"
	.sectionflags	@""
	.align	4


	//----- nvinfo : EIATTR_CUDA_API_VERSION
	.align		4
        /*0000*/ 	.byte	0x04, 0x37
        /*0002*/ 	.short	(.L_9 - .L_8)
.L_8:
        /*0004*/ 	.word	0x0000007c


	//----- nvinfo : EIATTR_KPARAM_INFO
	.align		4
.L_9:
        /*0008*/ 	.byte	0x04, 0x17
        /*000a*/ 	.short	(.L_11 - .L_10)
.L_10:
        /*000c*/ 	.word	0x00000000
        /*0010*/ 	.short	0x0002
        /*0012*/ 	.short	0x0010
        /*0014*/ 	.byte	0x00, 0xf0, 0x11, 0x00


	//----- nvinfo : EIATTR_KPARAM_INFO
	.align		4
.L_11:
        /*0018*/ 	.byte	0x04, 0x17
        /*001a*/ 	.short	(.L_13 - .L_12)
.L_12:
        /*001c*/ 	.word	0x00000000
        /*0020*/ 	.short	0x0001
        /*0022*/ 	.short	0x0008
        /*0024*/ 	.byte	0x00, 0xf4, 0x21, 0x00


	//----- nvinfo : EIATTR_KPARAM_INFO
	.align		4
.L_13:
        /*0028*/ 	.byte	0x04, 0x17
        /*002a*/ 	.short	(.L_15 - .L_14)
.L_14:
        /*002c*/ 	.word	0x00000000
        /*0030*/ 	.short	0x0000
        /*0032*/ 	.short	0x0000
        /*0034*/ 	.byte	0x00, 0xf4, 0x21, 0x00


	//----- nvinfo : EIATTR_SPARSE_MMA_MASK
	.align		4
.L_15:
        /*0038*/ 	.byte	0x03, 0x50
        /*003a*/ 	.short	0x0000


	//----- nvinfo : EIATTR_MAXREG_COUNT
	.align		4
        /*003c*/ 	.byte	0x03, 0x1b
        /*003e*/ 	.short	0x00ff


	//----- nvinfo : EIATTR_EXIT_INSTR_OFFSETS
	.align		4
        /*0040*/ 	.byte	0x04, 0x1c
        /*0042*/ 	.short	(.L_17 - .L_16)


	//   ....[0]....
.L_16:
        /*0044*/ 	.word	0x00000180


	//----- nvinfo : EIATTR_REQNTID
	.align		4
.L_17:
        /*0048*/ 	.byte	0x04, 0x10
        /*004a*/ 	.short	(.L_19 - .L_18)
.L_18:
        /*004c*/ 	.word	0x00000100
        /*0050*/ 	.word	0x00000001
        /*0054*/ 	.word	0x00000001


	//----- nvinfo : EIATTR_CBANK_PARAM_SIZE
	.align		4
.L_19:
        /*0058*/ 	.byte	0x03, 0x19
        /*005a*/ 	.short	0x0014


	//----- nvinfo : EIATTR_PARAM_CBANK
	.align		4
        /*005c*/ 	.byte	0x04, 0x0a
        /*005e*/ 	.short	(.L_21 - .L_20)
	.align		4
.L_20:
        /*0060*/ 	.word	index@(.nv.constant0.triton_poi_fused_convolution_relu_1)
        /*0064*/ 	.short	0x0210
        /*0066*/ 	.short	0x0014


	//----- nvinfo : EIATTR_SW_WAR
	.align		4
.L_21:
        /*0068*/ 	.byte	0x04, 0x36
        /*006a*/ 	.short	(.L_23 - .L_22)
.L_22:
        /*006c*/ 	.word	0x00000008
.L_23:


//--------------------- .nv.callgraph             --------------------------
	.section	.nv.callgraph,"",@"SHT_CUDA_CALLGRAPH"
	.align	4
	.sectionentsize	8
	.align		4
        /*0000*/ 	.word	0x00000000
	.align		4
        /*0004*/ 	.word	0xffffffff
	.align		4
        /*0008*/ 	.word	0x00000000
	.align		4
        /*000c*/ 	.word	0xfffffffe
	.align		4
        /*0010*/ 	.word	0x00000000
	.align		4
        /*0014*/ 	.word	0xfffffffd
	.align		4
        /*0018*/ 	.word	0x00000000
	.align		4
        /*001c*/ 	.word	0xfffffffc


//--------------------- .text.triton_poi_fused_convolution_relu_1 --------------------------
	.section	.text.triton_poi_fused_convolution_relu_1,"ax",@progbits
	.align	128
        .global         triton_poi_fused_convolution_relu_1
        .type           triton_poi_fused_convolution_relu_1,@function
        .size           triton_poi_fused_convolution_relu_1,(.L_x_1 - triton_poi_fused_convolution_relu_1)
        .other          triton_poi_fused_convolution_relu_1,@"STO_CUDA_ENTRY STV_DEFAULT"
triton_poi_fused_convolution_relu_1:
.text.triton_poi_fused_convolution_relu_1:
[----:B------:R-:W-:Y:S01]  /*0000*/  LDC R1, c[0x0][0x28] ;  /* 0x00000a00ff017b82 */ /* 0x000fe20000000800 */
[----:B------:R-:W1:Y:S07]  /*0010*/  S2R R0, SR_TID.X ;  /* 0x0000000000007919 */ /* 0x000e6e0000002100 */
[----:B------:R-:W2:Y:S01]  /*0020*/  LDC.64 R4, c[0x0][0x218] ;  /* 0x00008600ff047b82 */ /* 0x000ea20000000a00 */
[----:B------:R-:W-:Y:S01]  /*0030*/  ULDC.64 UR4, c[0x0][0x208] ;  /* 0x0000820000047ab9 */ /* 0x000fe20000000a00 */
[----:B------:R-:W3:Y:S06]  /*0040*/  S2R R7, SR_CTAID.X ;  /* 0x0000000000077919 */ /* 0x000eec0000002500 */
[----:B------:R-:W4:Y:S01]  /*0050*/  LDC.64 R2, c[0x0][0x210] ;  /* 0x00008400ff027b82 */ /* 0x000f220000000a00 */
[----:B-1----:R-:W-:-:S05]  /*0060*/  IMAD.SHL.U32 R0, R0, 0x2, RZ ;  /* 0x0000000200007824 */ /* 0x002fca00078e00ff */
[----:B------:R-:W-:-:S04]  /*0070*/  LOP3.LUT R0, R0, 0x1fe, RZ, 0xc0, !PT ;  /* 0x000001fe00007812 */ /* 0x000fc800078ec0ff */
[----:B---3--:R-:W-:-:S05]  /*0080*/  LEA R7, R7, R0, 0x9 ;  /* 0x0000000007077211 */ /* 0x008fca00078e48ff */
[----:B------:R-:W-:-:S04]  /*0090*/  IMAD.HI R0, R7, 0x2aaaaaab, RZ ;  /* 0x2aaaaaab07007827 */ /* 0x000fc800078e02ff */
[----:B----4-:R-:W-:Y:S01]  /*00a0*/  IMAD.WIDE R2, R7, 0x4, R2 ;  /* 0x0000000407027825 */ /* 0x010fe200078e0202 */
[----:B------:R-:W-:-:S04]  /*00b0*/  SHF.R.U32.HI R9, RZ, 0x1f, R0 ;  /* 0x0000001fff097819 */ /* 0x000fc80000011600 */
[----:B------:R-:W-:-:S05]  /*00c0*/  LEA.HI R0, R0, R9, RZ, 0x1c ;  /* 0x0000000900007211 */ /* 0x000fca00078fe0ff */
[----:B------:R-:W-:Y:S02]  /*00d0*/  IMAD R9, R0, -0x60, R7 ;  /* 0xffffffa000097824 */ /* 0x000fe400078e0207 */
[----:B------:R-:W3:Y:S02]  /*00e0*/  LDG.E.64 R6, desc[UR4][R2.64] ;  /* 0x0000000402067981 */ /* 0x000ee4000c1e1b00 */
[----:B--2---:R-:W-:-:S06]  /*00f0*/  IMAD.WIDE R4, R9, 0x4, R4 ;  /* 0x0000000409047825 */ /* 0x004fcc00078e0204 */
[----:B------:R-:W3:Y:S02]  /*0100*/  LDG.E.EL.64 R4, desc[UR4][R4.64] ;  /* 0x0000000404047981 */ /* 0x000ee4000c2e1b00 */
[C---:B---3--:R-:W-:Y:S01]  /*0110*/  FSETP.GEU.AND P0, PT, R6.reuse, -R4, PT ;  /* 0x800000040600720b */ /* 0x048fe20003f0e000 */
[----:B------:R-:W-:Y:S01]  /*0120*/  FADD R6, R6, R4 ;  /* 0x0000000406067221 */ /* 0x000fe20000000000 */
[C---:B------:R-:W-:Y:S01]  /*0130*/  FADD R0, R7.reuse, R5 ;  /* 0x0000000507007221 */ /* 0x040fe20000000000 */
[----:B------:R-:W-:-:S03]  /*0140*/  FSETP.GEU.AND P1, PT, R7, -R5, PT ;  /* 0x800000050700720b */ /* 0x000fc60003f2e000 */
[----:B------:R-:W-:Y:S02]  /*0150*/  FSEL R6, R6, RZ, P0 ;  /* 0x000000ff06067208 */ /* 0x000fe40000000000 */
[----:B------:R-:W-:-:S05]  /*0160*/  FSEL R7, R0, RZ, P1 ;  /* 0x000000ff00077208 */ /* 0x000fca0000800000 */
[----:B------:R-:W-:Y:S01]  /*0170*/  STG.E.64 desc[UR4][R2.64], R6 ;  /* 0x0000000602007986 */ /* 0x000fe2000c101b04 */
[----:B------:R-:W-:Y:S05]  /*0180*/  EXIT ;  /* 0x000000000000794d */ /* 0x000fea0003800000 */
.L_x_0:
[----:B------:R-:W-:-:S00]  /*0190*/  BRA `(.L_x_0) ;  /* 0xfffffffc00fc7947 */ /* 0x000fc0000383ffff */
[----:B------:R-:W-:-:S00]  /*01a0*/  NOP ;  /* 0x0000000000007918 */ /* 0x000fc00000000000 */
        /* <DEDUP_REMOVED lines=13> */
.L_x_1:


//--------------------- .nv.constant0.triton_poi_fused_convolution_relu_1 --------------------------
	.section	.nv.constant0.triton_poi_fused_convolution_relu_1,"a",@progbits
	.sectionflags	@""
	.align	4
.nv.constant0.triton_poi_fused_convolution_relu_1:
	.zero		548
